//
// Generated by NVIDIA NVVM Compiler
//
// Compiler Build ID: CL-36424714
// Cuda compilation tools, release 13.0, V13.0.88
// Based on NVVM 20.0.0
//

.version 9.0
.target sm_100
.address_size 64

	// .globl	_ZN3cub18CUB_300001_SM_10006detail11EmptyKernelIvEEvv
.global .align 1 .b8 _ZN30_INTERNAL_1746fa66_4_k_cu_main4cuda3std3__45__cpo5beginE[1];
.global .align 1 .b8 _ZN30_INTERNAL_1746fa66_4_k_cu_main4cuda3std3__45__cpo3endE[1];
.global .align 1 .b8 _ZN30_INTERNAL_1746fa66_4_k_cu_main4cuda3std3__45__cpo6cbeginE[1];
.global .align 1 .b8 _ZN30_INTERNAL_1746fa66_4_k_cu_main4cuda3std3__45__cpo4cendE[1];
.global .align 1 .b8 _ZN30_INTERNAL_1746fa66_4_k_cu_main4cuda3std3__45__cpo6rbeginE[1];
.global .align 1 .b8 _ZN30_INTERNAL_1746fa66_4_k_cu_main4cuda3std3__45__cpo4rendE[1];
.global .align 1 .b8 _ZN30_INTERNAL_1746fa66_4_k_cu_main4cuda3std3__45__cpo7crbeginE[1];
.global .align 1 .b8 _ZN30_INTERNAL_1746fa66_4_k_cu_main4cuda3std3__45__cpo5crendE[1];
.global .align 1 .b8 _ZN30_INTERNAL_1746fa66_4_k_cu_main4cuda3std3__432_GLOBAL__N__1746fa66_4_k_cu_main6ignoreE[1];
.global .align 1 .b8 _ZN30_INTERNAL_1746fa66_4_k_cu_main4cuda3std3__419piecewise_constructE[1];
.global .align 1 .b8 _ZN30_INTERNAL_1746fa66_4_k_cu_main4cuda3std3__48in_placeE[1];
.global .align 1 .b8 _ZN30_INTERNAL_1746fa66_4_k_cu_main4cuda3std3__420unreachable_sentinelE[1];
.global .align 1 .b8 _ZN30_INTERNAL_1746fa66_4_k_cu_main4cuda3std3__47nulloptE[1];
.global .align 1 .b8 _ZN30_INTERNAL_1746fa66_4_k_cu_main4cuda3std3__48unexpectE[1];
.global .align 1 .b8 _ZN30_INTERNAL_1746fa66_4_k_cu_main4cuda3std6ranges3__45__cpo4swapE[1];
.global .align 1 .b8 _ZN30_INTERNAL_1746fa66_4_k_cu_main4cuda3std6ranges3__45__cpo9iter_moveE[1];
.global .align 1 .b8 _ZN30_INTERNAL_1746fa66_4_k_cu_main4cuda3std6ranges3__45__cpo5beginE[1];
.global .align 1 .b8 _ZN30_INTERNAL_1746fa66_4_k_cu_main4cuda3std6ranges3__45__cpo3endE[1];
.global .align 1 .b8 _ZN30_INTERNAL_1746fa66_4_k_cu_main4cuda3std6ranges3__45__cpo6cbeginE[1];
.global .align 1 .b8 _ZN30_INTERNAL_1746fa66_4_k_cu_main4cuda3std6ranges3__45__cpo4cendE[1];
.global .align 1 .b8 _ZN30_INTERNAL_1746fa66_4_k_cu_main4cuda3std6ranges3__45__cpo7advanceE[1];
.global .align 1 .b8 _ZN30_INTERNAL_1746fa66_4_k_cu_main4cuda3std6ranges3__45__cpo9iter_swapE[1];
.global .align 1 .b8 _ZN30_INTERNAL_1746fa66_4_k_cu_main4cuda3std6ranges3__45__cpo4nextE[1];
.global .align 1 .b8 _ZN30_INTERNAL_1746fa66_4_k_cu_main4cuda3std6ranges3__45__cpo4prevE[1];
.global .align 1 .b8 _ZN30_INTERNAL_1746fa66_4_k_cu_main4cuda3std6ranges3__45__cpo4dataE[1];
.global .align 1 .b8 _ZN30_INTERNAL_1746fa66_4_k_cu_main4cuda3std6ranges3__45__cpo5cdataE[1];
.global .align 1 .b8 _ZN30_INTERNAL_1746fa66_4_k_cu_main4cuda3std6ranges3__45__cpo4sizeE[1];
.global .align 1 .b8 _ZN30_INTERNAL_1746fa66_4_k_cu_main4cuda3std6ranges3__45__cpo5ssizeE[1];
.global .align 1 .b8 _ZN30_INTERNAL_1746fa66_4_k_cu_main4cuda3std6ranges3__45__cpo8distanceE[1];
.global .align 1 .b8 _ZN30_INTERNAL_1746fa66_4_k_cu_main6thrust24THRUST_300001_SM_1000_NS8cuda_cub3parE[1];
.global .align 1 .b8 _ZN30_INTERNAL_1746fa66_4_k_cu_main6thrust24THRUST_300001_SM_1000_NS8cuda_cub10par_nosyncE[1];
.global .align 1 .b8 _ZN30_INTERNAL_1746fa66_4_k_cu_main6thrust24THRUST_300001_SM_1000_NS6system6detail10sequential3seqE[1];
.global .align 1 .b8 _ZN30_INTERNAL_1746fa66_4_k_cu_main6thrust24THRUST_300001_SM_1000_NS12placeholders2_1E[1];
.global .align 1 .b8 _ZN30_INTERNAL_1746fa66_4_k_cu_main6thrust24THRUST_300001_SM_1000_NS12placeholders2_2E[1];
.global .align 1 .b8 _ZN30_INTERNAL_1746fa66_4_k_cu_main6thrust24THRUST_300001_SM_1000_NS12placeholders2_3E[1];
.global .align 1 .b8 _ZN30_INTERNAL_1746fa66_4_k_cu_main6thrust24THRUST_300001_SM_1000_NS12placeholders2_4E[1];
.global .align 1 .b8 _ZN30_INTERNAL_1746fa66_4_k_cu_main6thrust24THRUST_300001_SM_1000_NS12placeholders2_5E[1];
.global .align 1 .b8 _ZN30_INTERNAL_1746fa66_4_k_cu_main6thrust24THRUST_300001_SM_1000_NS12placeholders2_6E[1];
.global .align 1 .b8 _ZN30_INTERNAL_1746fa66_4_k_cu_main6thrust24THRUST_300001_SM_1000_NS12placeholders2_7E[1];
.global .align 1 .b8 _ZN30_INTERNAL_1746fa66_4_k_cu_main6thrust24THRUST_300001_SM_1000_NS12placeholders2_8E[1];
.global .align 1 .b8 _ZN30_INTERNAL_1746fa66_4_k_cu_main6thrust24THRUST_300001_SM_1000_NS12placeholders2_9E[1];
.global .align 1 .b8 _ZN30_INTERNAL_1746fa66_4_k_cu_main6thrust24THRUST_300001_SM_1000_NS12placeholders3_10E[1];
.global .align 1 .b8 _ZN30_INTERNAL_1746fa66_4_k_cu_main6thrust24THRUST_300001_SM_1000_NS3seqE[1];

.visible .entry _ZN3cub18CUB_300001_SM_10006detail11EmptyKernelIvEEvv()
{


	ret;

}


// ===== COMPILED SASS (sm_100) =====

	.target	sm_100

	.elftype	@"ET_EXEC"


//--------------------- .note.nv.tkinfo           --------------------------
	.section	.note.nv.tkinfo,"",@"SHT_NOTE"
	.sectionflags	@"SHF_NOTE_NV_TKINFO"
	.tkinfo
        /*0018*/ 	.word	0x00000002
        /*0030*/ 	.string	""
        /*0030*/ 	.string	"ptxas"
        /*0030*/ 	.string	"Cuda compilation tools, release 13.0, V13.0.88"
        /*0030*/ 	.string	"Build cuda_13.0.r13.0/compiler.36424714_0"
        /*0030*/ 	.string	"-arch sm_100 -m 64 "



//--------------------- .note.nv.cuinfo           --------------------------
	.section	.note.nv.cuinfo,"",@"SHT_NOTE"
	.sectionflags	@"SHF_NOTE_NV_CUINFO"
        /*0018*/ 	.short	0x0002
        /*001a*/ 	.short	0x0064
        /*001c*/ 	.short	0x0082
	.zero		2


//--------------------- .nv.info                  --------------------------
	.section	.nv.info,"",@"SHT_CUDA_INFO"
	.align	4


	//----- nvinfo : EIATTR_REGCOUNT
	.align		4
        /*0000*/ 	.byte	0x04, 0x2f
        /*0002*/ 	.short	(.L_44 - .L_43)
	.align		4
.L_43:
        /*0004*/ 	.word	index@(_ZN3cub18CUB_300001_SM_10006detail11EmptyKernelIvEEvv)
        /*0008*/ 	.word	0x00000004


	//----- nvinfo : EIATTR_FRAME_SIZE
	.align		4
.L_44:
        /*000c*/ 	.byte	0x04, 0x11
        /*000e*/ 	.short	(.L_46 - .L_45)
	.align		4
.L_45:
        /*0010*/ 	.word	index@(_ZN3cub18CUB_300001_SM_10006detail11EmptyKernelIvEEvv)
        /*0014*/ 	.word	0x00000000


	//----- nvinfo : EIATTR_MIN_STACK_SIZE
	.align		4
.L_46:
        /*0018*/ 	.byte	0x04, 0x12
        /*001a*/ 	.short	(.L_48 - .L_47)
	.align		4
.L_47:
        /*001c*/ 	.word	index@(_ZN3cub18CUB_300001_SM_10006detail11EmptyKernelIvEEvv)
        /*0020*/ 	.word	0x00000000
.L_48:


//--------------------- .nv.compat                --------------------------
	.section	.nv.compat,"",@"SHT_CUDA_COMPAT_INFO"
	.align	4
        /*0000*/ 	.byte	0x02, 0x09, 0x00, 0x00, 0x02, 0x02, 0x01, 0x00, 0x02, 0x05, 0x05, 0x00, 0x03, 0x07, 0x01, 0x01
        /*0010*/ 	.byte	0x02, 0x03, 0x00, 0x00, 0x02, 0x06, 0x01, 0x00, 0x04, 0x0b, 0x08, 0x00, 0x09, 0x00, 0x00, 0x00
        /*0020*/ 	.byte	0x00, 0x00, 0x00, 0x00


//--------------------- .nv.info._ZN3cub18CUB_300001_SM_10006detail11EmptyKernelIvEEvv --------------------------
	.section	.nv.info._ZN3cub18CUB_300001_SM_10006detail11EmptyKernelIvEEvv,"",@"SHT_CUDA_INFO"
	.sectionflags	@""
	.align	4


	//----- nvinfo : EIATTR_CUDA_API_VERSION
	.align		4
        /*0000*/ 	.byte	0x04, 0x37
        /*0002*/ 	.short	(.L_50 - .L_49)
.L_49:
        /*0004*/ 	.word	0x00000082


	//----- nvinfo : EIATTR_SPARSE_MMA_MASK
	.align		4
.L_50:
        /*0008*/ 	.byte	0x03, 0x50
        /*000a*/ 	.short	0x0000


	//----- nvinfo : EIATTR_MAXREG_COUNT
	.align		4
        /*000c*/ 	.byte	0x03, 0x1b
        /*000e*/ 	.short	0x00ff


	//----- nvinfo : EIATTR_MERCURY_ISA_VERSION
	.align		4
        /*0010*/ 	.byte	0x03, 0x5f
        /*0012*/ 	.short	0x0101


	//----- nvinfo : EIATTR_VRC_CTA_INIT_COUNT
	.align		4
        /*0014*/ 	.byte	0x02, 0x4a
	.zero		1
	.zero		1


	//----- nvinfo : EIATTR_EXIT_INSTR_OFFSETS
	.align		4
        /*0018*/ 	.byte	0x04, 0x1c
        /*001a*/ 	.short	(.L_52 - .L_51)


	//   ....[0]....
.L_51:
        /*001c*/ 	.word	0x00000010


	//----- nvinfo : EIATTR_SW_WAR
	.align		4
.L_52:
        /*0020*/ 	.byte	0x04, 0x36
        /*0022*/ 	.short	(.L_54 - .L_53)
.L_53:
        /*0024*/ 	.word	0x00000008
.L_54:


//--------------------- .nv.callgraph             --------------------------
	.section	.nv.callgraph,"",@"SHT_CUDA_CALLGRAPH"
	.align	4
	.sectionentsize	8
	.align		4
        /*0000*/ 	.word	0x00000000
	.align		4
        /*0004*/ 	.word	0xffffffff
	.align		4
        /*0008*/ 	.word	0x00000000
	.align		4
        /*000c*/ 	.word	0xfffffffe
	.align		4
        /*0010*/ 	.word	0x00000000
	.align		4
        /*0014*/ 	.word	0xfffffffd
	.align		4
        /*0018*/ 	.word	0x00000000
	.align		4
        /*001c*/ 	.word	0xfffffffc


//--------------------- .nv.constant4             --------------------------
	.section	.nv.constant4,"a",@progbits
	.align	8
	.align		8
.nv.constant4:
        /*0000*/ 	.dword	_ZN30_INTERNAL_1746fa66_4_k_cu_main4cuda3std3__45__cpo5beginE
	.align		8
        /*0008*/ 	.dword	_ZN30_INTERNAL_1746fa66_4_k_cu_main4cuda3std3__45__cpo3endE
	.align		8
        /*0010*/ 	.dword	_ZN30_INTERNAL_1746fa66_4_k_cu_main4cuda3std3__45__cpo6cbeginE
	.align		8
        /*0018*/ 	.dword	_ZN30_INTERNAL_1746fa66_4_k_cu_main4cuda3std3__45__cpo4cendE
	.align		8
        /*0020*/ 	.dword	_ZN30_INTERNAL_1746fa66_4_k_cu_main4cuda3std3__45__cpo6rbeginE
	.align		8
        /*0028*/ 	.dword	_ZN30_INTERNAL_1746fa66_4_k_cu_main4cuda3std3__45__cpo4rendE
	.align		8
        /*0030*/ 	.dword	_ZN30_INTERNAL_1746fa66_4_k_cu_main4cuda3std3__45__cpo7crbeginE
	.align		8
        /*0038*/ 	.dword	_ZN30_INTERNAL_1746fa66_4_k_cu_main4cuda3std3__45__cpo5crendE
	.align		8
        /*0040*/ 	.dword	_ZN30_INTERNAL_1746fa66_4_k_cu_main4cuda3std3__432_GLOBAL__N__1746fa66_4_k_cu_main6ignoreE
	.align		8
        /*0048*/ 	.dword	_ZN30_INTERNAL_1746fa66_4_k_cu_main4cuda3std3__419piecewise_constructE
	.align		8
        /*0050*/ 	.dword	_ZN30_INTERNAL_1746fa66_4_k_cu_main4cuda3std3__48in_placeE
	.align		8
        /*0058*/ 	.dword	_ZN30_INTERNAL_1746fa66_4_k_cu_main4cuda3std3__420unreachable_sentinelE
	.align		8
        /*0060*/ 	.dword	_ZN30_INTERNAL_1746fa66_4_k_cu_main4cuda3std3__47nulloptE
	.align		8
        /*0068*/ 	.dword	_ZN30_INTERNAL_1746fa66_4_k_cu_main4cuda3std3__48unexpectE
	.align		8
        /*0070*/ 	.dword	_ZN30_INTERNAL_1746fa66_4_k_cu_main4cuda3std6ranges3__45__cpo4swapE
	.align		8
        /*0078*/ 	.dword	_ZN30_INTERNAL_1746fa66_4_k_cu_main4cuda3std6ranges3__45__cpo9iter_moveE
	.align		8
        /*0080*/ 	.dword	_ZN30_INTERNAL_1746fa66_4_k_cu_main4cuda3std6ranges3__45__cpo5beginE
	.align		8
        /*0088*/ 	.dword	_ZN30_INTERNAL_1746fa66_4_k_cu_main4cuda3std6ranges3__45__cpo3endE
	.align		8
        /*0090*/ 	.dword	_ZN30_INTERNAL_1746fa66_4_k_cu_main4cuda3std6ranges3__45__cpo6cbeginE
	.align		8
        /*0098*/ 	.dword	_ZN30_INTERNAL_1746fa66_4_k_cu_main4cuda3std6ranges3__45__cpo4cendE
	.align		8
        /*00a0*/ 	.dword	_ZN30_INTERNAL_1746fa66_4_k_cu_main4cuda3std6ranges3__45__cpo7advanceE
	.align		8
        /*00a8*/ 	.dword	_ZN30_INTERNAL_1746fa66_4_k_cu_main4cuda3std6ranges3__45__cpo9iter_swapE
	.align		8
        /*00b0*/ 	.dword	_ZN30_INTERNAL_1746fa66_4_k_cu_main4cuda3std6ranges3__45__cpo4nextE
	.align		8
        /*00b8*/ 	.dword	_ZN30_INTERNAL_1746fa66_4_k_cu_main4cuda3std6ranges3__45__cpo4prevE
	.align		8
        /*00c0*/ 	.dword	_ZN30_INTERNAL_1746fa66_4_k_cu_main4cuda3std6ranges3__45__cpo4dataE
	.align		8
        /*00c8*/ 	.dword	_ZN30_INTERNAL_1746fa66_4_k_cu_main4cuda3std6ranges3__45__cpo5cdataE
	.align		8
        /*00d0*/ 	.dword	_ZN30_INTERNAL_1746fa66_4_k_cu_main4cuda3std6ranges3__45__cpo4sizeE
	.align		8
        /*00d8*/ 	.dword	_ZN30_INTERNAL_1746fa66_4_k_cu_main4cuda3std6ranges3__45__cpo5ssizeE
	.align		8
        /*00e0*/ 	.dword	_ZN30_INTERNAL_1746fa66_4_k_cu_main4cuda3std6ranges3__45__cpo8distanceE
	.align		8
        /*00e8*/ 	.dword	_ZN30_INTERNAL_1746fa66_4_k_cu_main6thrust24THRUST_300001_SM_1000_NS8cuda_cub3parE
	.align		8
        /*00f0*/ 	.dword	_ZN30_INTERNAL_1746fa66_4_k_cu_main6thrust24THRUST_300001_SM_1000_NS8cuda_cub10par_nosyncE
	.align		8
        /*00f8*/ 	.dword	_ZN30_INTERNAL_1746fa66_4_k_cu_main6thrust24THRUST_300001_SM_1000_NS6system6detail10sequential3seqE
	.align		8
        /*0100*/ 	.dword	_ZN30_INTERNAL_1746fa66_4_k_cu_main6thrust24THRUST_300001_SM_1000_NS12placeholders2_1E
	.align		8
        /*0108*/ 	.dword	_ZN30_INTERNAL_1746fa66_4_k_cu_main6thrust24THRUST_300001_SM_1000_NS12placeholders2_2E
	.align		8
        /*0110*/ 	.dword	_ZN30_INTERNAL_1746fa66_4_k_cu_main6thrust24THRUST_300001_SM_1000_NS12placeholders2_3E
	.align		8
        /*0118*/ 	.dword	_ZN30_INTERNAL_1746fa66_4_k_cu_main6thrust24THRUST_300001_SM_1000_NS12placeholders2_4E
	.align		8
        /*0120*/ 	.dword	_ZN30_INTERNAL_1746fa66_4_k_cu_main6thrust24THRUST_300001_SM_1000_NS12placeholders2_5E
	.align		8
        /*0128*/ 	.dword	_ZN30_INTERNAL_1746fa66_4_k_cu_main6thrust24THRUST_300001_SM_1000_NS12placeholders2_6E
	.align		8
        /*0130*/ 	.dword	_ZN30_INTERNAL_1746fa66_4_k_cu_main6thrust24THRUST_300001_SM_1000_NS12placeholders2_7E
	.align		8
        /*0138*/ 	.dword	_ZN30_INTERNAL_1746fa66_4_k_cu_main6thrust24THRUST_300001_SM_1000_NS12placeholders2_8E
	.align		8
        /*0140*/ 	.dword	_ZN30_INTERNAL_1746fa66_4_k_cu_main6thrust24THRUST_300001_SM_1000_NS12placeholders2_9E
	.align		8
        /*0148*/ 	.dword	_ZN30_INTERNAL_1746fa66_4_k_cu_main6thrust24THRUST_300001_SM_1000_NS12placeholders3_10E
	.align		8
        /*0150*/ 	.dword	_ZN30_INTERNAL_1746fa66_4_k_cu_main6thrust24THRUST_300001_SM_1000_NS3seqE


//--------------------- .text._ZN3cub18CUB_300001_SM_10006detail11EmptyKernelIvEEvv --------------------------
	.section	.text._ZN3cub18CUB_300001_SM_10006detail11EmptyKernelIvEEvv,"ax",@progbits
	.align	128
        .global         _ZN3cub18CUB_300001_SM_10006detail11EmptyKernelIvEEvv
        .type           _ZN3cub18CUB_300001_SM_10006detail11EmptyKernelIvEEvv,@function
        .size           _ZN3cub18CUB_300001_SM_10006detail11EmptyKernelIvEEvv,(.L_x_1 - _ZN3cub18CUB_300001_SM_10006detail11EmptyKernelIvEEvv)
        .other          _ZN3cub18CUB_300001_SM_10006detail11EmptyKernelIvEEvv,@"STO_CUDA_ENTRY STV_DEFAULT"
_ZN3cub18CUB_300001_SM_10006detail11EmptyKernelIvEEvv:
.text._ZN3cub18CUB_300001_SM_10006detail11EmptyKernelIvEEvv:
[----:B------:R-:W-:Y:S01]  /*0000*/  LDC R1, c[0x0][0x37c] ;  /* 0x0000df00ff017b82 */ /* 0x000fe20000000800 */
[----:B------:R-:W-:Y:S05]  /*0010*/  EXIT ;  /* 0x000000000000794d */ /* 0x000fea0003800000 */
.L_x_0:
[----:B------:R-:W-:-:S00]  /*0020*/  BRA `(.L_x_0) ;  /* 0xfffffffc00fc7947 */ /* 0x000fc0000383ffff */
[----:B------:R-:W-:-:S00]  /*0030*/  NOP ;  /* 0x0000000000007918 */ /* 0x000fc00000000000 */
        /* <DEDUP_REMOVED lines=12> */
.L_x_1:


//--------------------- .nv.shared.reserved.0     --------------------------
	.section	.nv.shared.reserved.0,"aw",@nobits
	.weak		__nv_reservedSMEM_offset_0_alias
	.size		__nv_reservedSMEM_offset_0_alias, 0, 64
	.other		__nv_reservedSMEM_offset_0_alias,@"STO_CUDA_RESERVED_SHARED STV_DEFAULT"
__nv_reservedSMEM_offset_0_alias:
	.zero		0
	.zero		64


//--------------------- .nv.global                --------------------------
	.section	.nv.global,"aw",@nobits
.nv.global:
	.type		_ZN30_INTERNAL_1746fa66_4_k_cu_main6thrust24THRUST_300001_SM_1000_NS3seqE,@object
	.size		_ZN30_INTERNAL_1746fa66_4_k_cu_main6thrust24THRUST_300001_SM_1000_NS3seqE,(_ZN30_INTERNAL_1746fa66_4_k_cu_main4cuda3std3__48in_placeE - _ZN30_INTERNAL_1746fa66_4_k_cu_main6thrust24THRUST_300001_SM_1000_NS3seqE)
_ZN30_INTERNAL_1746fa66_4_k_cu_main6thrust24THRUST_300001_SM_1000_NS3seqE:
	.zero		1
	.type		_ZN30_INTERNAL_1746fa66_4_k_cu_main4cuda3std3__48in_placeE,@object
	.size		_ZN30_INTERNAL_1746fa66_4_k_cu_main4cuda3std3__48in_placeE,(_ZN30_INTERNAL_1746fa66_4_k_cu_main4cuda3std6ranges3__45__cpo4sizeE - _ZN30_INTERNAL_1746fa66_4_k_cu_main4cuda3std3__48in_placeE)
_ZN30_INTERNAL_1746fa66_4_k_cu_main4cuda3std3__48in_placeE:
	.zero		1
	.type		_ZN30_INTERNAL_1746fa66_4_k_cu_main4cuda3std6ranges3__45__cpo4sizeE,@object
	.size		_ZN30_INTERNAL_1746fa66_4_k_cu_main4cuda3std6ranges3__45__cpo4sizeE,(_ZN30_INTERNAL_1746fa66_4_k_cu_main6thrust24THRUST_300001_SM_1000_NS12placeholders2_3E - _ZN30_INTERNAL_1746fa66_4_k_cu_main4cuda3std6ranges3__45__cpo4sizeE)
_ZN30_INTERNAL_1746fa66_4_k_cu_main4cuda3std6ranges3__45__cpo4sizeE:
	.zero		1
	.type		_ZN30_INTERNAL_1746fa66_4_k_cu_main6thrust24THRUST_300001_SM_1000_NS12placeholders2_3E,@object
	.size		_ZN30_INTERNAL_1746fa66_4_k_cu_main6thrust24THRUST_300001_SM_1000_NS12placeholders2_3E,(_ZN30_INTERNAL_1746fa66_4_k_cu_main4cuda3std3__45__cpo6cbeginE - _ZN30_INTERNAL_1746fa66_4_k_cu_main6thrust24THRUST_300001_SM_1000_NS12placeholders2_3E)
_ZN30_INTERNAL_1746fa66_4_k_cu_main6thrust24THRUST_300001_SM_1000_NS12placeholders2_3E:
	.zero		1
	.type		_ZN30_INTERNAL_1746fa66_4_k_cu_main4cuda3std3__45__cpo6cbeginE,@object
	.size		_ZN30_INTERNAL_1746fa66_4_k_cu_main4cuda3std3__45__cpo6cbeginE,(_ZN30_INTERNAL_1746fa66_4_k_cu_main4cuda3std6ranges3__45__cpo6cbeginE - _ZN30_INTERNAL_1746fa66_4_k_cu_main4cuda3std3__45__cpo6cbeginE)
_ZN30_INTERNAL_1746fa66_4_k_cu_main4cuda3std3__45__cpo6cbeginE:
	.zero		1
	.type		_ZN30_INTERNAL_1746fa66_4_k_cu_main4cuda3std6ranges3__45__cpo6cbeginE,@object
	.size		_ZN30_INTERNAL_1746fa66_4_k_cu_main4cuda3std6ranges3__45__cpo6cbeginE,(_ZN30_INTERNAL_1746fa66_4_k_cu_main6thrust24THRUST_300001_SM_1000_NS12placeholders2_7E - _ZN30_INTERNAL_1746fa66_4_k_cu_main4cuda3std6ranges3__45__cpo6cbeginE)
_ZN30_INTERNAL_1746fa66_4_k_cu_main4cuda3std6ranges3__45__cpo6cbeginE:
	.zero		1
	.type		_ZN30_INTERNAL_1746fa66_4_k_cu_main6thrust24THRUST_300001_SM_1000_NS12placeholders2_7E,@object
	.size		_ZN30_INTERNAL_1746fa66_4_k_cu_main6thrust24THRUST_300001_SM_1000_NS12placeholders2_7E,(_ZN30_INTERNAL_1746fa66_4_k_cu_main4cuda3std3__45__cpo7crbeginE - _ZN30_INTERNAL_1746fa66_4_k_cu_main6thrust24THRUST_300001_SM_1000_NS12placeholders2_7E)
_ZN30_INTERNAL_1746fa66_4_k_cu_main6thrust24THRUST_300001_SM_1000_NS12placeholders2_7E:
	.zero		1
	.type		_ZN30_INTERNAL_1746fa66_4_k_cu_main4cuda3std3__45__cpo7crbeginE,@object
	.size		_ZN30_INTERNAL_1746fa66_4_k_cu_main4cuda3std3__45__cpo7crbeginE,(_ZN30_INTERNAL_1746fa66_4_k_cu_main4cuda3std6ranges3__45__cpo4nextE - _ZN30_INTERNAL_1746fa66_4_k_cu_main4cuda3std3__45__cpo7crbeginE)
_ZN30_INTERNAL_1746fa66_4_k_cu_main4cuda3std3__45__cpo7crbeginE:
	.zero		1
	.type		_ZN30_INTERNAL_1746fa66_4_k_cu_main4cuda3std6ranges3__45__cpo4nextE,@object
	.size		_ZN30_INTERNAL_1746fa66_4_k_cu_main4cuda3std6ranges3__45__cpo4nextE,(_ZN30_INTERNAL_1746fa66_4_k_cu_main4cuda3std6ranges3__45__cpo4swapE - _ZN30_INTERNAL_1746fa66_4_k_cu_main4cuda3std6ranges3__45__cpo4nextE)
_ZN30_INTERNAL_1746fa66_4_k_cu_main4cuda3std6ranges3__45__cpo4nextE:
	.zero		1
	.type		_ZN30_INTERNAL_1746fa66_4_k_cu_main4cuda3std6ranges3__45__cpo4swapE,@object
	.size		_ZN30_INTERNAL_1746fa66_4_k_cu_main4cuda3std6ranges3__45__cpo4swapE,(_ZN30_INTERNAL_1746fa66_4_k_cu_main6thrust24THRUST_300001_SM_1000_NS8cuda_cub10par_nosyncE - _ZN30_INTERNAL_1746fa66_4_k_cu_main4cuda3std6ranges3__45__cpo4swapE)
_ZN30_INTERNAL_1746fa66_4_k_cu_main4cuda3std6ranges3__45__cpo4swapE:
	.zero		1
	.type		_ZN30_INTERNAL_1746fa66_4_k_cu_main6thrust24THRUST_300001_SM_1000_NS8cuda_cub10par_nosyncE,@object
	.size		_ZN30_INTERNAL_1746fa66_4_k_cu_main6thrust24THRUST_300001_SM_1000_NS8cuda_cub10par_nosyncE,(_ZN30_INTERNAL_1746fa66_4_k_cu_main6thrust24THRUST_300001_SM_1000_NS12placeholders2_9E - _ZN30_INTERNAL_1746fa66_4_k_cu_main6thrust24THRUST_300001_SM_1000_NS8cuda_cub10par_nosyncE)
_ZN30_INTERNAL_1746fa66_4_k_cu_main6thrust24THRUST_300001_SM_1000_NS8cuda_cub10par_nosyncE:
	.zero		1
	.type		_ZN30_INTERNAL_1746fa66_4_k_cu_main6thrust24THRUST_300001_SM_1000_NS12placeholders2_9E,@object
	.size		_ZN30_INTERNAL_1746fa66_4_k_cu_main6thrust24THRUST_300001_SM_1000_NS12placeholders2_9E,(_ZN30_INTERNAL_1746fa66_4_k_cu_main4cuda3std3__432_GLOBAL__N__1746fa66_4_k_cu_main6ignoreE - _ZN30_INTERNAL_1746fa66_4_k_cu_main6thrust24THRUST_300001_SM_1000_NS12placeholders2_9E)
_ZN30_INTERNAL_1746fa66_4_k_cu_main6thrust24THRUST_300001_SM_1000_NS12placeholders2_9E:
	.zero		1
	.type		_ZN30_INTERNAL_1746fa66_4_k_cu_main4cuda3std3__432_GLOBAL__N__1746fa66_4_k_cu_main6ignoreE,@object
	.size		_ZN30_INTERNAL_1746fa66_4_k_cu_main4cuda3std3__432_GLOBAL__N__1746fa66_4_k_cu_main6ignoreE,(_ZN30_INTERNAL_1746fa66_4_k_cu_main4cuda3std6ranges3__45__cpo4dataE - _ZN30_INTERNAL_1746fa66_4_k_cu_main4cuda3std3__432_GLOBAL__N__1746fa66_4_k_cu_main6ignoreE)
_ZN30_INTERNAL_1746fa66_4_k_cu_main4cuda3std3__432_GLOBAL__N__1746fa66_4_k_cu_main6ignoreE:
	.zero		1
	.type		_ZN30_INTERNAL_1746fa66_4_k_cu_main4cuda3std6ranges3__45__cpo4dataE,@object
	.size		_ZN30_INTERNAL_1746fa66_4_k_cu_main4cuda3std6ranges3__45__cpo4dataE,(_ZN30_INTERNAL_1746fa66_4_k_cu_main6thrust24THRUST_300001_SM_1000_NS12placeholders2_1E - _ZN30_INTERNAL_1746fa66_4_k_cu_main4cuda3std6ranges3__45__cpo4dataE)
_ZN30_INTERNAL_1746fa66_4_k_cu_main4cuda3std6ranges3__45__cpo4dataE:
	.zero		1
	.type		_ZN30_INTERNAL_1746fa66_4_k_cu_main6thrust24THRUST_300001_SM_1000_NS12placeholders2_1E,@object
	.size		_ZN30_INTERNAL_1746fa66_4_k_cu_main6thrust24THRUST_300001_SM_1000_NS12placeholders2_1E,(_ZN30_INTERNAL_1746fa66_4_k_cu_main4cuda3std3__45__cpo5beginE - _ZN30_INTERNAL_1746fa66_4_k_cu_main6thrust24THRUST_300001_SM_1000_NS12placeholders2_1E)
_ZN30_INTERNAL_1746fa66_4_k_cu_main6thrust24THRUST_300001_SM_1000_NS12placeholders2_1E:
	.zero		1
	.type		_ZN30_INTERNAL_1746fa66_4_k_cu_main4cuda3std3__45__cpo5beginE,@object
	.size		_ZN30_INTERNAL_1746fa66_4_k_cu_main4cuda3std3__45__cpo5beginE,(_ZN30_INTERNAL_1746fa66_4_k_cu_main4cuda3std6ranges3__45__cpo5beginE - _ZN30_INTERNAL_1746fa66_4_k_cu_main4cuda3std3__45__cpo5beginE)
_ZN30_INTERNAL_1746fa66_4_k_cu_main4cuda3std3__45__cpo5beginE:
	.zero		1
	.type		_ZN30_INTERNAL_1746fa66_4_k_cu_main4cuda3std6ranges3__45__cpo5beginE,@object
	.size		_ZN30_INTERNAL_1746fa66_4_k_cu_main4cuda3std6ranges3__45__cpo5beginE,(_ZN30_INTERNAL_1746fa66_4_k_cu_main6thrust24THRUST_300001_SM_1000_NS12placeholders2_5E - _ZN30_INTERNAL_1746fa66_4_k_cu_main4cuda3std6ranges3__45__cpo5beginE)
_ZN30_INTERNAL_1746fa66_4_k_cu_main4cuda3std6ranges3__45__cpo5beginE:
	.zero		1
	.type		_ZN30_INTERNAL_1746fa66_4_k_cu_main6thrust24THRUST_300001_SM_1000_NS12placeholders2_5E,@object
	.size		_ZN30_INTERNAL_1746fa66_4_k_cu_main6thrust24THRUST_300001_SM_1000_NS12placeholders2_5E,(_ZN30_INTERNAL_1746fa66_4_k_cu_main4cuda3std3__45__cpo6rbeginE - _ZN30_INTERNAL_1746fa66_4_k_cu_main6thrust24THRUST_300001_SM_1000_NS12placeholders2_5E)
_ZN30_INTERNAL_1746fa66_4_k_cu_main6thrust24THRUST_300001_SM_1000_NS12placeholders2_5E:
	.zero		1
	.type		_ZN30_INTERNAL_1746fa66_4_k_cu_main4cuda3std3__45__cpo6rbeginE,@object
	.size		_ZN30_INTERNAL_1746fa66_4_k_cu_main4cuda3std3__45__cpo6rbeginE,(_ZN30_INTERNAL_1746fa66_4_k_cu_main4cuda3std6ranges3__45__cpo7advanceE - _ZN30_INTERNAL_1746fa66_4_k_cu_main4cuda3std3__45__cpo6rbeginE)
_ZN30_INTERNAL_1746fa66_4_k_cu_main4cuda3std3__45__cpo6rbeginE:
	.zero		1
	.type		_ZN30_INTERNAL_1746fa66_4_k_cu_main4cuda3std6ranges3__45__cpo7advanceE,@object
	.size		_ZN30_INTERNAL_1746fa66_4_k_cu_main4cuda3std6ranges3__45__cpo7advanceE,(_ZN30_INTERNAL_1746fa66_4_k_cu_main4cuda3std3__47nulloptE - _ZN30_INTERNAL_1746fa66_4_k_cu_main4cuda3std6ranges3__45__cpo7advanceE)
_ZN30_INTERNAL_1746fa66_4_k_cu_main4cuda3std6ranges3__45__cpo7advanceE:
	.zero		1
	.type		_ZN30_INTERNAL_1746fa66_4_k_cu_main4cuda3std3__47nulloptE,@object
	.size		_ZN30_INTERNAL_1746fa66_4_k_cu_main4cuda3std3__47nulloptE,(_ZN30_INTERNAL_1746fa66_4_k_cu_main4cuda3std6ranges3__45__cpo8distanceE - _ZN30_INTERNAL_1746fa66_4_k_cu_main4cuda3std3__47nulloptE)
_ZN30_INTERNAL_1746fa66_4_k_cu_main4cuda3std3__47nulloptE:
	.zero		1
	.type		_ZN30_INTERNAL_1746fa66_4_k_cu_main4cuda3std6ranges3__45__cpo8distanceE,@object
	.size		_ZN30_INTERNAL_1746fa66_4_k_cu_main4cuda3std6ranges3__45__cpo8distanceE,(_ZN30_INTERNAL_1746fa66_4_k_cu_main6thrust24THRUST_300001_SM_1000_NS12placeholders3_10E - _ZN30_INTERNAL_1746fa66_4_k_cu_main4cuda3std6ranges3__45__cpo8distanceE)
_ZN30_INTERNAL_1746fa66_4_k_cu_main4cuda3std6ranges3__45__cpo8distanceE:
	.zero		1
	.type		_ZN30_INTERNAL_1746fa66_4_k_cu_main6thrust24THRUST_300001_SM_1000_NS12placeholders3_10E,@object
	.size		_ZN30_INTERNAL_1746fa66_4_k_cu_main6thrust24THRUST_300001_SM_1000_NS12placeholders3_10E,(_ZN30_INTERNAL_1746fa66_4_k_cu_main4cuda3std3__419piecewise_constructE - _ZN30_INTERNAL_1746fa66_4_k_cu_main6thrust24THRUST_300001_SM_1000_NS12placeholders3_10E)
_ZN30_INTERNAL_1746fa66_4_k_cu_main6thrust24THRUST_300001_SM_1000_NS12placeholders3_10E:
	.zero		1
	.type		_ZN30_INTERNAL_1746fa66_4_k_cu_main4cuda3std3__419piecewise_constructE,@object
	.size		_ZN30_INTERNAL_1746fa66_4_k_cu_main4cuda3std3__419piecewise_constructE,(_ZN30_INTERNAL_1746fa66_4_k_cu_main4cuda3std6ranges3__45__cpo5cdataE - _ZN30_INTERNAL_1746fa66_4_k_cu_main4cuda3std3__419piecewise_constructE)
_ZN30_INTERNAL_1746fa66_4_k_cu_main4cuda3std3__419piecewise_constructE:
	.zero		1
	.type		_ZN30_INTERNAL_1746fa66_4_k_cu_main4cuda3std6ranges3__45__cpo5cdataE,@object
	.size		_ZN30_INTERNAL_1746fa66_4_k_cu_main4cuda3std6ranges3__45__cpo5cdataE,(_ZN30_INTERNAL_1746fa66_4_k_cu_main6thrust24THRUST_300001_SM_1000_NS12placeholders2_2E - _ZN30_INTERNAL_1746fa66_4_k_cu_main4cuda3std6ranges3__45__cpo5cdataE)
_ZN30_INTERNAL_1746fa66_4_k_cu_main4cuda3std6ranges3__45__cpo5cdataE:
	.zero		1
	.type		_ZN30_INTERNAL_1746fa66_4_k_cu_main6thrust24THRUST_300001_SM_1000_NS12placeholders2_2E,@object
	.size		_ZN30_INTERNAL_1746fa66_4_k_cu_main6thrust24THRUST_300001_SM_1000_NS12placeholders2_2E,(_ZN30_INTERNAL_1746fa66_4_k_cu_main4cuda3std3__45__cpo3endE - _ZN30_INTERNAL_1746fa66_4_k_cu_main6thrust24THRUST_300001_SM_1000_NS12placeholders2_2E)
_ZN30_INTERNAL_1746fa66_4_k_cu_main6thrust24THRUST_300001_SM_1000_NS12placeholders2_2E:
	.zero		1
	.type		_ZN30_INTERNAL_1746fa66_4_k_cu_main4cuda3std3__45__cpo3endE,@object
	.size		_ZN30_INTERNAL_1746fa66_4_k_cu_main4cuda3std3__45__cpo3endE,(_ZN30_INTERNAL_1746fa66_4_k_cu_main4cuda3std6ranges3__45__cpo3endE - _ZN30_INTERNAL_1746fa66_4_k_cu_main4cuda3std3__45__cpo3endE)
_ZN30_INTERNAL_1746fa66_4_k_cu_main4cuda3std3__45__cpo3endE:
	.zero		1
	.type		_ZN30_INTERNAL_1746fa66_4_k_cu_main4cuda3std6ranges3__45__cpo3endE,@object
	.size		_ZN30_INTERNAL_1746fa66_4_k_cu_main4cuda3std6ranges3__45__cpo3endE,(_ZN30_INTERNAL_1746fa66_4_k_cu_main6thrust24THRUST_300001_SM_1000_NS12placeholders2_6E - _ZN30_INTERNAL_1746fa66_4_k_cu_main4cuda3std6ranges3__45__cpo3endE)
_ZN30_INTERNAL_1746fa66_4_k_cu_main4cuda3std6ranges3__45__cpo3endE:
	.zero		1
	.type		_ZN30_INTERNAL_1746fa66_4_k_cu_main6thrust24THRUST_300001_SM_1000_NS12placeholders2_6E,@object
	.size		_ZN30_INTERNAL_1746fa66_4_k_cu_main6thrust24THRUST_300001_SM_1000_NS12placeholders2_6E,(_ZN30_INTERNAL_1746fa66_4_k_cu_main4cuda3std3__45__cpo4rendE - _ZN30_INTERNAL_1746fa66_4_k_cu_main6thrust24THRUST_300001_SM_1000_NS12placeholders2_6E)
_ZN30_INTERNAL_1746fa66_4_k_cu_main6thrust24THRUST_300001_SM_1000_NS12placeholders2_6E:
	.zero		1
	.type		_ZN30_INTERNAL_1746fa66_4_k_cu_main4cuda3std3__45__cpo4rendE,@object
	.size		_ZN30_INTERNAL_1746fa66_4_k_cu_main4cuda3std3__45__cpo4rendE,(_ZN30_INTERNAL_1746fa66_4_k_cu_main4cuda3std6ranges3__45__cpo9iter_swapE - _ZN30_INTERNAL_1746fa66_4_k_cu_main4cuda3std3__45__cpo4rendE)
_ZN30_INTERNAL_1746fa66_4_k_cu_main4cuda3std3__45__cpo4rendE:
	.zero		1
	.type		_ZN30_INTERNAL_1746fa66_4_k_cu_main4cuda3std6ranges3__45__cpo9iter_swapE,@object
	.size		_ZN30_INTERNAL_1746fa66_4_k_cu_main4cuda3std6ranges3__45__cpo9iter_swapE,(_ZN30_INTERNAL_1746fa66_4_k_cu_main4cuda3std3__48unexpectE - _ZN30_INTERNAL_1746fa66_4_k_cu_main4cuda3std6ranges3__45__cpo9iter_swapE)
_ZN30_INTERNAL_1746fa66_4_k_cu_main4cuda3std6ranges3__45__cpo9iter_swapE:
	.zero		1
	.type		_ZN30_INTERNAL_1746fa66_4_k_cu_main4cuda3std3__48unexpectE,@object
	.size		_ZN30_INTERNAL_1746fa66_4_k_cu_main4cuda3std3__48unexpectE,(_ZN30_INTERNAL_1746fa66_4_k_cu_main6thrust24THRUST_300001_SM_1000_NS8cuda_cub3parE - _ZN30_INTERNAL_1746fa66_4_k_cu_main4cuda3std3__48unexpectE)
_ZN30_INTERNAL_1746fa66_4_k_cu_main4cuda3std3__48unexpectE:
	.zero		1
	.type		_ZN30_INTERNAL_1746fa66_4_k_cu_main6thrust24THRUST_300001_SM_1000_NS8cuda_cub3parE,@object
	.size		_ZN30_INTERNAL_1746fa66_4_k_cu_main6thrust24THRUST_300001_SM_1000_NS8cuda_cub3parE,(_ZN30_INTERNAL_1746fa66_4_k_cu_main6thrust24THRUST_300001_SM_1000_NS12placeholders2_4E - _ZN30_INTERNAL_1746fa66_4_k_cu_main6thrust24THRUST_300001_SM_1000_NS8cuda_cub3parE)
_ZN30_INTERNAL_1746fa66_4_k_cu_main6thrust24THRUST_300001_SM_1000_NS8cuda_cub3parE:
	.zero		1
	.type		_ZN30_INTERNAL_1746fa66_4_k_cu_main6thrust24THRUST_300001_SM_1000_NS12placeholders2_4E,@object
	.size		_ZN30_INTERNAL_1746fa66_4_k_cu_main6thrust24THRUST_300001_SM_1000_NS12placeholders2_4E,(_ZN30_INTERNAL_1746fa66_4_k_cu_main4cuda3std3__45__cpo4cendE - _ZN30_INTERNAL_1746fa66_4_k_cu_main6thrust24THRUST_300001_SM_1000_NS12placeholders2_4E)
_ZN30_INTERNAL_1746fa66_4_k_cu_main6thrust24THRUST_300001_SM_1000_NS12placeholders2_4E:
	.zero		1
	.type		_ZN30_INTERNAL_1746fa66_4_k_cu_main4cuda3std3__45__cpo4cendE,@object
	.size		_ZN30_INTERNAL_1746fa66_4_k_cu_main4cuda3std3__45__cpo4cendE,(_ZN30_INTERNAL_1746fa66_4_k_cu_main4cuda3std6ranges3__45__cpo4cendE - _ZN30_INTERNAL_1746fa66_4_k_cu_main4cuda3std3__45__cpo4cendE)
_ZN30_INTERNAL_1746fa66_4_k_cu_main4cuda3std3__45__cpo4cendE:
	.zero		1
	.type		_ZN30_INTERNAL_1746fa66_4_k_cu_main4cuda3std6ranges3__45__cpo4cendE,@object
	.size		_ZN30_INTERNAL_1746fa66_4_k_cu_main4cuda3std6ranges3__45__cpo4cendE,(_ZN30_INTERNAL_1746fa66_4_k_cu_main4cuda3std3__420unreachable_sentinelE - _ZN30_INTERNAL_1746fa66_4_k_cu_main4cuda3std6ranges3__45__cpo4cendE)
_ZN30_INTERNAL_1746fa66_4_k_cu_main4cuda3std6ranges3__45__cpo4cendE:
	.zero		1
	.type		_ZN30_INTERNAL_1746fa66_4_k_cu_main4cuda3std3__420unreachable_sentinelE,@object
	.size		_ZN30_INTERNAL_1746fa66_4_k_cu_main4cuda3std3__420unreachable_sentinelE,(_ZN30_INTERNAL_1746fa66_4_k_cu_main4cuda3std6ranges3__45__cpo5ssizeE - _ZN30_INTERNAL_1746fa66_4_k_cu_main4cuda3std3__420unreachable_sentinelE)
_ZN30_INTERNAL_1746fa66_4_k_cu_main4cuda3std3__420unreachable_sentinelE:
	.zero		1
	.type		_ZN30_INTERNAL_1746fa66_4_k_cu_main4cuda3std6ranges3__45__cpo5ssizeE,@object
	.size		_ZN30_INTERNAL_1746fa66_4_k_cu_main4cuda3std6ranges3__45__cpo5ssizeE,(_ZN30_INTERNAL_1746fa66_4_k_cu_main6thrust24THRUST_300001_SM_1000_NS12placeholders2_8E - _ZN30_INTERNAL_1746fa66_4_k_cu_main4cuda3std6ranges3__45__cpo5ssizeE)
_ZN30_INTERNAL_1746fa66_4_k_cu_main4cuda3std6ranges3__45__cpo5ssizeE:
	.zero		1
	.type		_ZN30_INTERNAL_1746fa66_4_k_cu_main6thrust24THRUST_300001_SM_1000_NS12placeholders2_8E,@object
	.size		_ZN30_INTERNAL_1746fa66_4_k_cu_main6thrust24THRUST_300001_SM_1000_NS12placeholders2_8E,(_ZN30_INTERNAL_1746fa66_4_k_cu_main4cuda3std3__45__cpo5crendE - _ZN30_INTERNAL_1746fa66_4_k_cu_main6thrust24THRUST_300001_SM_1000_NS12placeholders2_8E)
_ZN30_INTERNAL_1746fa66_4_k_cu_main6thrust24THRUST_300001_SM_1000_NS12placeholders2_8E:
	.zero		1
	.type		_ZN30_INTERNAL_1746fa66_4_k_cu_main4cuda3std3__45__cpo5crendE,@object
	.size		_ZN30_INTERNAL_1746fa66_4_k_cu_main4cuda3std3__45__cpo5crendE,(_ZN30_INTERNAL_1746fa66_4_k_cu_main4cuda3std6ranges3__45__cpo4prevE - _ZN30_INTERNAL_1746fa66_4_k_cu_main4cuda3std3__45__cpo5crendE)
_ZN30_INTERNAL_1746fa66_4_k_cu_main4cuda3std3__45__cpo5crendE:
	.zero		1
	.type		_ZN30_INTERNAL_1746fa66_4_k_cu_main4cuda3std6ranges3__45__cpo4prevE,@object
	.size		_ZN30_INTERNAL_1746fa66_4_k_cu_main4cuda3std6ranges3__45__cpo4prevE,(_ZN30_INTERNAL_1746fa66_4_k_cu_main4cuda3std6ranges3__45__cpo9iter_moveE - _ZN30_INTERNAL_1746fa66_4_k_cu_main4cuda3std6ranges3__45__cpo4prevE)
_ZN30_INTERNAL_1746fa66_4_k_cu_main4cuda3std6ranges3__45__cpo4prevE:
	.zero		1
	.type		_ZN30_INTERNAL_1746fa66_4_k_cu_main4cuda3std6ranges3__45__cpo9iter_moveE,@object
	.size		_ZN30_INTERNAL_1746fa66_4_k_cu_main4cuda3std6ranges3__45__cpo9iter_moveE,(_ZN30_INTERNAL_1746fa66_4_k_cu_main6thrust24THRUST_300001_SM_1000_NS6system6detail10sequential3seqE - _ZN30_INTERNAL_1746fa66_4_k_cu_main4cuda3std6ranges3__45__cpo9iter_moveE)
_ZN30_INTERNAL_1746fa66_4_k_cu_main4cuda3std6ranges3__45__cpo9iter_moveE:
	.zero		1
	.type		_ZN30_INTERNAL_1746fa66_4_k_cu_main6thrust24THRUST_300001_SM_1000_NS6system6detail10sequential3seqE,@object
	.size		_ZN30_INTERNAL_1746fa66_4_k_cu_main6thrust24THRUST_300001_SM_1000_NS6system6detail10sequential3seqE,(.L_31 - _ZN30_INTERNAL_1746fa66_4_k_cu_main6thrust24THRUST_300001_SM_1000_NS6system6detail10sequential3seqE)
_ZN30_INTERNAL_1746fa66_4_k_cu_main6thrust24THRUST_300001_SM_1000_NS6system6detail10sequential3seqE:
	.zero		1
.L_31:


//--------------------- .nv.constant0._ZN3cub18CUB_300001_SM_10006detail11EmptyKernelIvEEvv --------------------------
	.section	.nv.constant0._ZN3cub18CUB_300001_SM_10006detail11EmptyKernelIvEEvv,"a",@progbits
	.sectionflags	@""
	.align	4
.nv.constant0._ZN3cub18CUB_300001_SM_10006detail11EmptyKernelIvEEvv:
	.zero		896


//--------------------- SYMBOLS --------------------------

	.type		.nv.reservedSmem.offset0,@object
	.size		.nv.reservedSmem.offset0,0x4
